	.headerflags	@"EF_CUDA_TEXMODE_UNIFIED EF_CUDA_64BIT_ADDRESS EF_CUDA_ACCELERATORS EF_CUDA_SM90 EF_CUDA_VIRTUAL_SM(EF_CUDA_SM90)"
	.elftype	@"ET_EXEC"


//--------------------- .nv.info                  --------------------------
	.section	.nv.info,"",@"SHT_CUDA_INFO"
	.align	4


	//----- nvinfo : EIATTR_REGCOUNT
	.align		4
        /*0000*/ 	.byte	0x04, 0x2f
        /*0002*/ 	.short	(.L_1 - .L_0)
	.align		4
.L_0:
        /*0004*/ 	.word	index@(triton_poi_fused_div_sub_0)
        /*0008*/ 	.word	0x00000010


	//----- nvinfo : EIATTR_MIN_STACK_SIZE
	.align		4
.L_1:
        /*000c*/ 	.byte	0x04, 0x12
        /*000e*/ 	.short	(.L_3 - .L_2)
	.align		4
.L_2:
        /*0010*/ 	.word	index@(triton_poi_fused_div_sub_0)
        /*0014*/ 	.word	0x00000000


	//----- nvinfo : EIATTR_FRAME_SIZE
	.align		4
.L_3:
        /*0018*/ 	.byte	0x04, 0x11
        /*001a*/ 	.short	(.L_5 - .L_4)
	.align		4
.L_4:
        /*001c*/ 	.word	index@(triton_poi_fused_div_sub_0)
        /*0020*/ 	.word	0x00000000


	//----- nvinfo : EIATTR_MIN_STACK_SIZE
	.align		4
.L_5:
        /*0024*/ 	.byte	0x04, 0x12
        /*0026*/ 	.short	(.L_7 - .L_6)
	.align		4
.L_6:
        /*0028*/ 	.word	index@(triton_poi_fused_div_sub_0)
        /*002c*/ 	.word	0x00000000
.L_7:


//--------------------- .nv.info.triton_poi_fused_div_sub_0 --------------------------
	.section	.nv.info.triton_poi_fused_div_sub_0,"",@"SHT_CUDA_INFO"
	.sectionflags	@""
	.align	4


	//----- nvinfo : EIATTR_CUDA_API_VERSION
	.align		4
        /*0000*/ 	.byte	0x04, 0x37
        /*0002*/ 	.short	(.L_9 - .L_8)
.L_8:
        /*0004*/ 	.word	0x0000007c


	//----- nvinfo : EIATTR_KPARAM_INFO
	.align		4
.L_9:
        /*0008*/ 	.byte	0x04, 0x17
        /*000a*/ 	.short	(.L_11 - .L_10)
.L_10:
        /*000c*/ 	.word	0x00000000
        /*0010*/ 	.short	0x0003
        /*0012*/ 	.short	0x0018
        /*0014*/ 	.byte	0x00, 0xf0, 0x11, 0x00


	//----- nvinfo : EIATTR_KPARAM_INFO
	.align		4
.L_11:
        /*0018*/ 	.byte	0x04, 0x17
        /*001a*/ 	.short	(.L_13 - .L_12)
.L_12:
        /*001c*/ 	.word	0x00000000
        /*0020*/ 	.short	0x0002
        /*0022*/ 	.short	0x0010
        /*0024*/ 	.byte	0x00, 0xf4, 0x21, 0x00


	//----- nvinfo : EIATTR_KPARAM_INFO
	.align		4
.L_13:
        /*0028*/ 	.byte	0x04, 0x17
        /*002a*/ 	.short	(.L_15 - .L_14)
.L_14:
        /*002c*/ 	.word	0x00000000
        /*0030*/ 	.short	0x0001
        /*0032*/ 	.short	0x0008
        /*0034*/ 	.byte	0x00, 0xf4, 0x21, 0x00


	//----- nvinfo : EIATTR_KPARAM_INFO
	.align		4
.L_15:
        /*0038*/ 	.byte	0x04, 0x17
        /*003a*/ 	.short	(.L_17 - .L_16)
.L_16:
        /*003c*/ 	.word	0x00000000
        /*0040*/ 	.short	0x0000
        /*0042*/ 	.short	0x0000
        /*0044*/ 	.byte	0x00, 0xf4, 0x21, 0x00


	//----- nvinfo : EIATTR_SPARSE_MMA_MASK
	.align		4
.L_17:
        /*0048*/ 	.byte	0x03, 0x50
        /*004a*/ 	.short	0x0000


	//----- nvinfo : EIATTR_MAXREG_COUNT
	.align		4
        /*004c*/ 	.byte	0x03, 0x1b
        /*004e*/ 	.short	0x00ff


	//----- nvinfo : EIATTR_EXIT_INSTR_OFFSETS
	.align		4
        /*0050*/ 	.byte	0x04, 0x1c
        /*0052*/ 	.short	(.L_19 - .L_18)


	//   ....[0]....
.L_18:
        /*0054*/ 	.word	0x00000220


	//   ....[1]....
        /*0058*/ 	.word	0x00000240


	//----- nvinfo : EIATTR_REQNTID
	.align		4
.L_19:
        /*005c*/ 	.byte	0x04, 0x10
        /*005e*/ 	.short	(.L_21 - .L_20)
.L_20:
        /*0060*/ 	.word	0x00000080
        /*0064*/ 	.word	0x00000001
        /*0068*/ 	.word	0x00000001


	//----- nvinfo : EIATTR_CBANK_PARAM_SIZE
	.align		4
.L_21:
        /*006c*/ 	.byte	0x03, 0x19
        /*006e*/ 	.short	0x001c


	//----- nvinfo : EIATTR_PARAM_CBANK
	.align		4
        /*0070*/ 	.byte	0x04, 0x0a
        /*0072*/ 	.short	(.L_23 - .L_22)
	.align		4
.L_22:
        /*0074*/ 	.word	index@(.nv.constant0.triton_poi_fused_div_sub_0)
        /*0078*/ 	.short	0x0210
        /*007a*/ 	.short	0x001c


	//----- nvinfo : EIATTR_SW_WAR
	.align		4
.L_23:
        /*007c*/ 	.byte	0x04, 0x36
        /*007e*/ 	.short	(.L_25 - .L_24)
.L_24:
        /*0080*/ 	.word	0x00000008
.L_25:


//--------------------- .nv.callgraph             --------------------------
	.section	.nv.callgraph,"",@"SHT_CUDA_CALLGRAPH"
	.align	4
	.sectionentsize	8
	.align		4
        /*0000*/ 	.word	0x00000000
	.align		4
        /*0004*/ 	.word	0xffffffff
	.align		4
        /*0008*/ 	.word	0x00000000
	.align		4
        /*000c*/ 	.word	0xfffffffe
	.align		4
        /*0010*/ 	.word	0x00000000
	.align		4
        /*0014*/ 	.word	0xfffffffd
	.align		4
        /*0018*/ 	.word	0x00000000
	.align		4
        /*001c*/ 	.word	0xfffffffc


//--------------------- .text.triton_poi_fused_div_sub_0 --------------------------
	.section	.text.triton_poi_fused_div_sub_0,"ax",@progbits
	.align	128
        .global         triton_poi_fused_div_sub_0
        .type           triton_poi_fused_div_sub_0,@function
        .size           triton_poi_fused_div_sub_0,(.L_x_1 - triton_poi_fused_div_sub_0)
        .other          triton_poi_fused_div_sub_0,@"STO_CUDA_ENTRY STV_DEFAULT"
triton_poi_fused_div_sub_0:
.text.triton_poi_fused_div_sub_0:
[----:B------:R-:W0:Y:S02]  /*0000*/  LDC R1, c[0x0][0x28] ;  /* 0x00000a00ff017b82 */ /* 0x000e240000000800 */
[----:B------:R-:W1:Y:S01]  /*0010*/  S2R R0, SR_TID.X ;  /* 0x0000000000007919 */ /* 0x000e620000002100 */
[----:B------:R-:W2:Y:S01]  /*0020*/  LDC.64 R4, c[0x0][0x218] ;  /* 0x00008600ff047b82 */ /* 0x000ea20000000a00 */
[----:B------:R-:W-:Y:S01]  /*0030*/  CS2R R10, SRZ ;  /* 0x00000000000a7805 */ /* 0x000fe2000001ff00 */
[----:B------:R-:W-:Y:S01]  /*0040*/  ULDC.64 UR4, c[0x0][0x208] ;  /* 0x0000820000047ab9 */ /* 0x000fe20000000a00 */
[----:B------:R-:W3:Y:S05]  /*0050*/  S2R R7, SR_CTAID.X ;  /* 0x0000000000077919 */ /* 0x000eea0000002500 */
[----:B------:R-:W4:Y:S01]  /*0060*/  LDC.64 R2, c[0x0][0x210] ;  /* 0x00008400ff027b82 */ /* 0x000f220000000a00 */
[----:B-1----:R-:W-:-:S04]  /*0070*/  SHF.L.U32 R0, R0, 0x1, RZ ;  /* 0x0000000100007819 */ /* 0x002fc800000006ff */
[----:B------:R-:W-:-:S04]  /*0080*/  LOP3.LUT R0, R0, 0xfe, RZ, 0xc0, !PT ;  /* 0x000000fe00007812 */ /* 0x000fc800078ec0ff */
[----:B---3--:R-:W-:-:S04]  /*0090*/  LEA R7, R7, R0, 0x8 ;  /* 0x0000000007077211 */ /* 0x008fc800078e40ff */
[C---:B------:R-:W-:Y:S01]  /*00a0*/  ISETP.GE.AND P4, PT, R7.reuse, 0x100, PT ;  /* 0x000001000700780c */ /* 0x040fe20003f86270 */
[----:B--2---:R-:W-:-:S12]  /*00b0*/  IMAD.WIDE R4, R7, 0x4, R4 ;  /* 0x0000000407047825 */ /* 0x004fd800078e0204 */
[----:B------:R1:W2:Y:S01]  /*00c0*/  @!P4 LDG.E.64 R10, desc[UR4][R4.64] ;  /* 0x00000004040ac981 */ /* 0x0002a2000c1e1b00 */
[----:B------:R-:W-:Y:S01]  /*00d0*/  CS2R R12, SRZ ;  /* 0x00000000000c7805 */ /* 0x000fe2000001ff00 */
[----:B----4-:R-:W-:-:S05]  /*00e0*/  IMAD.WIDE R2, R7, 0x4, R2 ;  /* 0x0000000407027825 */ /* 0x010fca00078e0202 */
[----:B------:R3:W4:Y:S01]  /*00f0*/  @!P4 LDG.E.64 R12, desc[UR4][R2.64] ;  /* 0x00000004020cc981 */ /* 0x000722000c1e1b00 */
[----:B-1----:R-:W3:Y:S02]  /*0100*/  LDC.64 R4, c[0x0][0x220] ;  /* 0x00008800ff047b82 */ /* 0x002ee40000000a00 */
[----:B---3--:R-:W-:Y:S01]  /*0110*/  IMAD.WIDE R2, R7, 0x4, R4 ;  /* 0x0000000407027825 */ /* 0x008fe200078e0204 */
[C---:B--2---:R-:W-:Y:S02]  /*0120*/  FSETP.GT.AND P0, PT, |R10|.reuse, 8.50705917302346158658e+37, PT ;  /* 0x7e8000000a00780b */ /* 0x044fe40003f04200 */
[C---:B------:R-:W-:Y:S02]  /*0130*/  FSETP.GT.AND P1, PT, |R11|.reuse, 8.50705917302346158658e+37, PT ;  /* 0x7e8000000b00780b */ /* 0x040fe40003f24200 */
[----:B------:R-:W-:Y:S02]  /*0140*/  FSETP.GEU.AND P2, PT, |R10|, 1.175494350822287508e-38, PT ;  /* 0x008000000a00780b */ /* 0x000fe40003f4e200 */
[----:B------:R-:W-:-:S07]  /*0150*/  FSETP.GEU.AND P3, PT, |R11|, 1.175494350822287508e-38, PT ;  /* 0x008000000b00780b */ /* 0x000fce0003f6e200 */
[----:B------:R-:W-:Y:S01]  /*0160*/  @P0 FMUL R10, R10, 0.25 ;  /* 0x3e8000000a0a0820 */ /* 0x000fe20000400000 */
[----:B----4-:R-:W-:Y:S01]  /*0170*/  @P0 FMUL R12, R12, 0.25 ;  /* 0x3e8000000c0c0820 */ /* 0x010fe20000400000 */
[----:B------:R-:W-:Y:S01]  /*0180*/  @P1 FMUL R11, R11, 0.25 ;  /* 0x3e8000000b0b1820 */ /* 0x000fe20000400000 */
[----:B------:R-:W-:Y:S01]  /*0190*/  @P1 FMUL R13, R13, 0.25 ;  /* 0x3e8000000d0d1820 */ /* 0x000fe20000400000 */
[----:B------:R-:W-:Y:S01]  /*01a0*/  @!P2 FMUL R10, R10, 16777216 ;  /* 0x4b8000000a0aa820 */ /* 0x000fe20000400000 */
[----:B------:R-:W-:Y:S01]  /*01b0*/  @!P2 FMUL R12, R12, 16777216 ;  /* 0x4b8000000c0ca820 */ /* 0x000fe20000400000 */
[----:B------:R-:W-:Y:S01]  /*01c0*/  @!P3 FMUL R11, R11, 16777216 ;  /* 0x4b8000000b0bb820 */ /* 0x000fe20000400000 */
[----:B------:R-:W-:Y:S01]  /*01d0*/  @!P3 FMUL R13, R13, 16777216 ;  /* 0x4b8000000d0db820 */ /* 0x000fe20000400000 */
[----:B------:R-:W1:Y:S08]  /*01e0*/  MUFU.RCP R9, R10 ;  /* 0x0000000a00097308 */ /* 0x000e700000001000 */
[----:B------:R-:W2:Y:S01]  /*01f0*/  MUFU.RCP R0, R11 ;  /* 0x0000000b00007308 */ /* 0x000ea20000001000 */
[----:B-1----:R-:W-:Y:S01]  /*0200*/  FMUL R12, R9, R12 ;  /* 0x0000000c090c7220 */ /* 0x002fe20000400000 */
[----:B--2---:R-:W-:Y:S01]  /*0210*/  FMUL R13, R0, R13 ;  /* 0x0000000d000d7220 */ /* 0x004fe20000400000 */
[----:B------:R-:W-:Y:S06]  /*0220*/  @P4 EXIT ;  /* 0x000000000000494d */ /* 0x000fec0003800000 */
[----:B------:R-:W-:Y:S01]  /*0230*/  STG.E.64 desc[UR4][R2.64], R12 ;  /* 0x0000000c02007986 */ /* 0x000fe2000c101b04 */
[----:B------:R-:W-:Y:S05]  /*0240*/  EXIT ;  /* 0x000000000000794d */ /* 0x000fea0003800000 */
.L_x_0:
[----:B------:R-:W-:-:S00]  /*0250*/  BRA `(.L_x_0) ;  /* 0xfffffffc00fc7947 */ /* 0x000fc0000383ffff */
[----:B------:R-:W-:-:S00]  /*0260*/  NOP ;  /* 0x0000000000007918 */ /* 0x000fc00000000000 */
        /* <DEDUP_REMOVED lines=9> */
.L_x_1:


//--------------------- .nv.constant0.triton_poi_fused_div_sub_0 --------------------------
	.section	.nv.constant0.triton_poi_fused_div_sub_0,"a",@progbits
	.sectionflags	@""
	.align	4
.nv.constant0.triton_poi_fused_div_sub_0:
	.zero		556
